//
// Generated by NVIDIA NVVM Compiler
//
// Compiler Build ID: CL-36424714
// Cuda compilation tools, release 13.0, V13.0.88
// Based on NVVM 20.0.0
//

.version 9.0
.target sm_100
.address_size 64

	// .globl	_Z8copV_GPUjPjS_

.visible .entry _Z8copV_GPUjPjS_(
	.param .u32 _Z8copV_GPUjPjS__param_0,
	.param .u64 .ptr .align 1 _Z8copV_GPUjPjS__param_1,
	.param .u64 .ptr .align 1 _Z8copV_GPUjPjS__param_2
)
{
	.reg .pred 	%p<5>;
	.reg .b32 	%r<18>;
	.reg .b64 	%rd<8>;

	ld.param.u32 	%r8, [_Z8copV_GPUjPjS__param_0];
	ld.param.u64 	%rd2, [_Z8copV_GPUjPjS__param_1];
	ld.param.u64 	%rd3, [_Z8copV_GPUjPjS__param_2];
	mov.u32 	%r9, %ntid.x;
	mov.u32 	%r10, %ctaid.x;
	mov.u32 	%r11, %tid.x;
	mad.lo.s32 	%r1, %r9, %r10, %r11;
	setp.ge.u32 	%p1, %r1, %r8;
	@%p1 bra 	$L__BB0_5;
	cvta.to.global.u64 	%rd4, %rd2;
	cvta.to.global.u64 	%rd5, %rd3;
	mul.wide.u32 	%rd6, %r1, 4;
	add.s64 	%rd1, %rd4, %rd6;
	ld.global.u32 	%r12, [%rd1];
	add.s64 	%rd7, %rd5, %rd6;
	ld.global.u32 	%r13, [%rd7];
	max.s32 	%r17, %r13, %r12;
	min.s32 	%r15, %r13, %r12;
	setp.eq.s32 	%p2, %r15, 0;
	@%p2 bra 	$L__BB0_4;
	mov.u32 	%r16, %r17;
$L__BB0_3:
	mov.u32 	%r17, %r15;
	rem.s32 	%r15, %r16, %r17;
	setp.ne.s32 	%p3, %r15, 0;
	mov.u32 	%r16, %r17;
	@%p3 bra 	$L__BB0_3;
$L__BB0_4:
	setp.eq.s32 	%p4, %r17, 1;
	selp.u32 	%r14, 1, 0, %p4;
	st.global.u32 	[%rd1], %r14;
$L__BB0_5:
	ret;

}
	// .globl	_Z10reduce_GPUPj
.visible .entry _Z10reduce_GPUPj(
	.param .u64 .ptr .align 1 _Z10reduce_GPUPj_param_0
)
{
	.reg .pred 	%p<4>;
	.reg .b32 	%r<12>;
	.reg .b64 	%rd<7>;

	ld.param.u64 	%rd3, [_Z10reduce_GPUPj_param_0];
	cvta.to.global.u64 	%rd1, %rd3;
	mov.u32 	%r1, %tid.x;
	mov.u32 	%r11, %ntid.x;
	mov.u32 	%r6, %ctaid.x;
	mad.lo.s32 	%r3, %r11, %r6, %r1;
	setp.lt.u32 	%p1, %r11, 2;
	@%p1 bra 	$L__BB1_5;
	mul.wide.u32 	%rd4, %r3, 4;
	add.s64 	%rd2, %rd1, %rd4;
$L__BB1_2:
	shr.u32 	%r5, %r11, 1;
	setp.ge.u32 	%p2, %r1, %r5;
	@%p2 bra 	$L__BB1_4;
	add.s32 	%r7, %r5, %r3;
	mul.wide.u32 	%rd5, %r7, 4;
	add.s64 	%rd6, %rd1, %rd5;
	ld.global.u32 	%r8, [%rd6];
	ld.global.u32 	%r9, [%rd2];
	add.s32 	%r10, %r9, %r8;
	st.global.u32 	[%rd2], %r10;
$L__BB1_4:
	bar.sync 	0;
	setp.gt.u32 	%p3, %r11, 3;
	mov.u32 	%r11, %r5;
	@%p3 bra 	$L__BB1_2;
$L__BB1_5:
	ret;

}


// ===== COMPILED SASS (sm_100) =====

	.target	sm_100

	.elftype	@"ET_EXEC"


//--------------------- .note.nv.tkinfo           --------------------------
	.section	.note.nv.tkinfo,"",@"SHT_NOTE"
	.sectionflags	@"SHF_NOTE_NV_TKINFO"
	.tkinfo
        /*0018*/ 	.word	0x00000002
        /*0030*/ 	.string	""
        /*0030*/ 	.string	"ptxas"
        /*0030*/ 	.string	"Cuda compilation tools, release 13.0, V13.0.88"
        /*0030*/ 	.string	"Build cuda_13.0.r13.0/compiler.36424714_0"
        /*0030*/ 	.string	"-arch sm_100 -m 64 "



//--------------------- .note.nv.cuinfo           --------------------------
	.section	.note.nv.cuinfo,"",@"SHT_NOTE"
	.sectionflags	@"SHF_NOTE_NV_CUINFO"
        /*0018*/ 	.short	0x0002
        /*001a*/ 	.short	0x0064
        /*001c*/ 	.short	0x0082
	.zero		2


//--------------------- .nv.info                  --------------------------
	.section	.nv.info,"",@"SHT_CUDA_INFO"
	.align	4


	//----- nvinfo : EIATTR_REGCOUNT
	.align		4
        /*0000*/ 	.byte	0x04, 0x2f
        /*0002*/ 	.short	(.L_1 - .L_0)
	.align		4
.L_0:
        /*0004*/ 	.word	index@(_Z8copV_GPUjPjS_)
        /*0008*/ 	.word	0x0000000e


	//----- nvinfo : EIATTR_FRAME_SIZE
	.align		4
.L_1:
        /*000c*/ 	.byte	0x04, 0x11
        /*000e*/ 	.short	(.L_3 - .L_2)
	.align		4
.L_2:
        /*0010*/ 	.word	index@(_Z8copV_GPUjPjS_)
        /*0014*/ 	.word	0x00000000


	//----- nvinfo : EIATTR_REGCOUNT
	.align		4
.L_3:
        /*0018*/ 	.byte	0x04, 0x2f
        /*001a*/ 	.short	(.L_5 - .L_4)
	.align		4
.L_4:
        /*001c*/ 	.word	index@(_Z10reduce_GPUPj)
        /*0020*/ 	.word	0x0000000e


	//----- nvinfo : EIATTR_FRAME_SIZE
	.align		4
.L_5:
        /*0024*/ 	.byte	0x04, 0x11
        /*0026*/ 	.short	(.L_7 - .L_6)
	.align		4
.L_6:
        /*0028*/ 	.word	index@(_Z10reduce_GPUPj)
        /*002c*/ 	.word	0x00000000


	//----- nvinfo : EIATTR_MIN_STACK_SIZE
	.align		4
.L_7:
        /*0030*/ 	.byte	0x04, 0x12
        /*0032*/ 	.short	(.L_9 - .L_8)
	.align		4
.L_8:
        /*0034*/ 	.word	index@(_Z10reduce_GPUPj)
        /*0038*/ 	.word	0x00000000


	//----- nvinfo : EIATTR_MIN_STACK_SIZE
	.align		4
.L_9:
        /*003c*/ 	.byte	0x04, 0x12
        /*003e*/ 	.short	(.L_11 - .L_10)
	.align		4
.L_10:
        /*0040*/ 	.word	index@(_Z8copV_GPUjPjS_)
        /*0044*/ 	.word	0x00000000
.L_11:


//--------------------- .nv.compat                --------------------------
	.section	.nv.compat,"",@"SHT_CUDA_COMPAT_INFO"
	.align	4
        /*0000*/ 	.byte	0x02, 0x09, 0x00, 0x00, 0x02, 0x02, 0x01, 0x00, 0x02, 0x05, 0x05, 0x00, 0x03, 0x07, 0x01, 0x01
        /*0010*/ 	.byte	0x02, 0x03, 0x00, 0x00, 0x02, 0x06, 0x01, 0x00, 0x04, 0x0b, 0x08, 0x00, 0x09, 0x00, 0x00, 0x00
        /*0020*/ 	.byte	0x00, 0x00, 0x00, 0x00


//--------------------- .nv.info._Z10reduce_GPUPj --------------------------
	.section	.nv.info._Z10reduce_GPUPj,"",@"SHT_CUDA_INFO"
	.sectionflags	@""
	.align	4


	//----- nvinfo : EIATTR_CUDA_API_VERSION
	.align		4
        /*0000*/ 	.byte	0x04, 0x37
        /*0002*/ 	.short	(.L_13 - .L_12)
.L_12:
        /*0004*/ 	.word	0x00000082


	//----- nvinfo : EIATTR_KPARAM_INFO
	.align		4
.L_13:
        /*0008*/ 	.byte	0x04, 0x17
        /*000a*/ 	.short	(.L_15 - .L_14)
.L_14:
        /*000c*/ 	.word	0x00000000
        /*0010*/ 	.short	0x0000
        /*0012*/ 	.short	0x0000
        /*0014*/ 	.byte	0x00, 0xf5, 0x21, 0x00


	//----- nvinfo : EIATTR_SPARSE_MMA_MASK
	.align		4
.L_15:
        /*0018*/ 	.byte	0x03, 0x50
        /*001a*/ 	.short	0x0000


	//----- nvinfo : EIATTR_MAXREG_COUNT
	.align		4
        /*001c*/ 	.byte	0x03, 0x1b
        /*001e*/ 	.short	0x00ff


	//----- nvinfo : EIATTR_NUM_BARRIERS
	.align		4
        /*0020*/ 	.byte	0x02, 0x4c
        /*0022*/ 	.byte	0x01
	.zero		1


	//----- nvinfo : EIATTR_MERCURY_ISA_VERSION
	.align		4
        /*0024*/ 	.byte	0x03, 0x5f
        /*0026*/ 	.short	0x0101


	//----- nvinfo : EIATTR_VRC_CTA_INIT_COUNT
	.align		4
        /*0028*/ 	.byte	0x02, 0x4a
	.zero		1
	.zero		1


	//----- nvinfo : EIATTR_EXIT_INSTR_OFFSETS
	.align		4
        /*002c*/ 	.byte	0x04, 0x1c
        /*002e*/ 	.short	(.L_17 - .L_16)


	//   ....[0]....
.L_16:
        /*0030*/ 	.word	0x00000030


	//   ....[1]....
        /*0034*/ 	.word	0x000001a0


	//----- nvinfo : EIATTR_CRS_STACK_SIZE
	.align		4
.L_17:
        /*0038*/ 	.byte	0x04, 0x1e
        /*003a*/ 	.short	(.L_19 - .L_18)
.L_18:
        /*003c*/ 	.word	0x00000000


	//----- nvinfo : EIATTR_CBANK_PARAM_SIZE
	.align		4
.L_19:
        /*0040*/ 	.byte	0x03, 0x19
        /*0042*/ 	.short	0x0008


	//----- nvinfo : EIATTR_PARAM_CBANK
	.align		4
        /*0044*/ 	.byte	0x04, 0x0a
        /*0046*/ 	.short	(.L_21 - .L_20)
	.align		4
.L_20:
        /*0048*/ 	.word	index@(.nv.constant0._Z10reduce_GPUPj)
        /*004c*/ 	.short	0x0380
        /*004e*/ 	.short	0x0008


	//----- nvinfo : EIATTR_SW_WAR
	.align		4
.L_21:
        /*0050*/ 	.byte	0x04, 0x36
        /*0052*/ 	.short	(.L_23 - .L_22)
.L_22:
        /*0054*/ 	.word	0x00000008
.L_23:


//--------------------- .nv.info._Z8copV_GPUjPjS_ --------------------------
	.section	.nv.info._Z8copV_GPUjPjS_,"",@"SHT_CUDA_INFO"
	.sectionflags	@""
	.align	4


	//----- nvinfo : EIATTR_CUDA_API_VERSION
	.align		4
        /*0000*/ 	.byte	0x04, 0x37
        /*0002*/ 	.short	(.L_25 - .L_24)
.L_24:
        /*0004*/ 	.word	0x00000082


	//----- nvinfo : EIATTR_KPARAM_INFO
	.align		4
.L_25:
        /*0008*/ 	.byte	0x04, 0x17
        /*000a*/ 	.short	(.L_27 - .L_26)
.L_26:
        /*000c*/ 	.word	0x00000000
        /*0010*/ 	.short	0x0002
        /*0012*/ 	.short	0x0010
        /*0014*/ 	.byte	0x00, 0xf5, 0x21, 0x00


	//----- nvinfo : EIATTR_KPARAM_INFO
	.align		4
.L_27:
        /*0018*/ 	.byte	0x04, 0x17
        /*001a*/ 	.short	(.L_29 - .L_28)
.L_28:
        /*001c*/ 	.word	0x00000000
        /*0020*/ 	.short	0x0001
        /*0022*/ 	.short	0x0008
        /*0024*/ 	.byte	0x00, 0xf5, 0x21, 0x00


	//----- nvinfo : EIATTR_KPARAM_INFO
	.align		4
.L_29:
        /*0028*/ 	.byte	0x04, 0x17
        /*002a*/ 	.short	(.L_31 - .L_30)
.L_30:
        /*002c*/ 	.word	0x00000000
        /*0030*/ 	.short	0x0000
        /*0032*/ 	.short	0x0000
        /*0034*/ 	.byte	0x00, 0xf0, 0x11, 0x00


	//----- nvinfo : EIATTR_SPARSE_MMA_MASK
	.align		4
.L_31:
        /*0038*/ 	.byte	0x03, 0x50
        /*003a*/ 	.short	0x0000


	//----- nvinfo : EIATTR_MAXREG_COUNT
	.align		4
        /*003c*/ 	.byte	0x03, 0x1b
        /*003e*/ 	.short	0x00ff


	//----- nvinfo : EIATTR_MERCURY_ISA_VERSION
	.align		4
        /*0040*/ 	.byte	0x03, 0x5f
        /*0042*/ 	.short	0x0101


	//----- nvinfo : EIATTR_VRC_CTA_INIT_COUNT
	.align		4
        /*0044*/ 	.byte	0x02, 0x4a
	.zero		1
	.zero		1


	//----- nvinfo : EIATTR_EXIT_INSTR_OFFSETS
	.align		4
        /*0048*/ 	.byte	0x04, 0x1c
        /*004a*/ 	.short	(.L_33 - .L_32)


	//   ....[0]....
.L_32:
        /*004c*/ 	.word	0x00000070


	//   ....[1]....
        /*0050*/ 	.word	0x00000320


	//----- nvinfo : EIATTR_CRS_STACK_SIZE
	.align		4
.L_33:
        /*0054*/ 	.byte	0x04, 0x1e
        /*0056*/ 	.short	(.L_35 - .L_34)
.L_34:
        /*0058*/ 	.word	0x00000000


	//----- nvinfo : EIATTR_CBANK_PARAM_SIZE
	.align		4
.L_35:
        /*005c*/ 	.byte	0x03, 0x19
        /*005e*/ 	.short	0x0018


	//----- nvinfo : EIATTR_PARAM_CBANK
	.align		4
        /*0060*/ 	.byte	0x04, 0x0a
        /*0062*/ 	.short	(.L_37 - .L_36)
	.align		4
.L_36:
        /*0064*/ 	.word	index@(.nv.constant0._Z8copV_GPUjPjS_)
        /*0068*/ 	.short	0x0380
        /*006a*/ 	.short	0x0018


	//----- nvinfo : EIATTR_SW_WAR
	.align		4
.L_37:
        /*006c*/ 	.byte	0x04, 0x36
        /*006e*/ 	.short	(.L_39 - .L_38)
.L_38:
        /*0070*/ 	.word	0x00000008
.L_39:


//--------------------- .nv.callgraph             --------------------------
	.section	.nv.callgraph,"",@"SHT_CUDA_CALLGRAPH"
	.align	4
	.sectionentsize	8
	.align		4
        /*0000*/ 	.word	0x00000000
	.align		4
        /*0004*/ 	.word	0xffffffff
	.align		4
        /*0008*/ 	.word	0x00000000
	.align		4
        /*000c*/ 	.word	0xfffffffe
	.align		4
        /*0010*/ 	.word	0x00000000
	.align		4
        /*0014*/ 	.word	0xfffffffd
	.align		4
        /*0018*/ 	.word	0x00000000
	.align		4
        /*001c*/ 	.word	0xfffffffc


//--------------------- .text._Z10reduce_GPUPj    --------------------------
	.section	.text._Z10reduce_GPUPj,"ax",@progbits
	.align	128
        .global         _Z10reduce_GPUPj
        .type           _Z10reduce_GPUPj,@function
        .size           _Z10reduce_GPUPj,(.L_x_8 - _Z10reduce_GPUPj)
        .other          _Z10reduce_GPUPj,@"STO_CUDA_ENTRY STV_DEFAULT"
_Z10reduce_GPUPj:
.text._Z10reduce_GPUPj:
[----:B------:R-:W-:Y:S08]  /*0000*/  LDC R1, c[0x0][0x37c] ;  /* 0x0000df00ff017b82 */ /* 0x000ff00000000800 */
[----:B------:R-:W0:Y:S02]  /*0010*/  LDC R0, c[0x0][0x360] ;  /* 0x0000d800ff007b82 */ /* 0x000e240000000800 */
[----:B0-----:R-:W-:-:S13]  /*0020*/  ISETP.GE.U32.AND P0, PT, R0, 0x2, PT ;  /* 0x000000020000780c */ /* 0x001fda0003f06070 */
[----:B------:R-:W-:Y:S05]  /*0030*/  @!P0 EXIT ;  /* 0x000000000000894d */ /* 0x000fea0003800000 */
[----:B------:R-:W0:Y:S01]  /*0040*/  S2R R8, SR_TID.X ;  /* 0x0000000000087919 */ /* 0x000e220000002100 */
[----:B------:R-:W0:Y:S01]  /*0050*/  S2UR UR4, SR_CTAID.X ;  /* 0x00000000000479c3 */ /* 0x000e220000002500 */
[----:B------:R-:W1:Y:S07]  /*0060*/  LDCU.64 UR6, c[0x0][0x358] ;  /* 0x00006b00ff0677ac */ /* 0x000e6e0008000a00 */
[----:B------:R-:W2:Y:S08]  /*0070*/  LDC.64 R2, c[0x0][0x380] ;  /* 0x0000e000ff027b82 */ /* 0x000eb00000000a00 */
[----:B------:R-:W3:Y:S01]  /*0080*/  LDC.64 R6, c[0x0][0x380] ;  /* 0x0000e000ff067b82 */ /* 0x000ee20000000a00 */
[----:B0-----:R-:W-:-:S04]  /*0090*/  IMAD R9, R0, UR4, R8 ;  /* 0x0000000400097c24 */ /* 0x001fc8000f8e0208 */
[----:B-12---:R-:W-:-:S07]  /*00a0*/  IMAD.WIDE.U32 R2, R9, 0x4, R2 ;  /* 0x0000000409027825 */ /* 0x006fce00078e0002 */
.L_x_2:
[----:B------:R-:W-:Y:S01]  /*00b0*/  SHF.R.U32.HI R10, RZ, 0x1, R0 ;  /* 0x00000001ff0a7819 */ /* 0x000fe20000011600 */
[----:B------:R-:W-:Y:S03]  /*00c0*/  BSSY.RECONVERGENT B0, `(.L_x_0) ;  /* 0x0000009000007945 */ /* 0x000fe60003800200 */
[----:B------:R-:W-:-:S13]  /*00d0*/  ISETP.GE.U32.AND P0, PT, R8, R10, PT ;  /* 0x0000000a0800720c */ /* 0x000fda0003f06070 */
[----:B0-----:R-:W-:Y:S05]  /*00e0*/  @P0 BRA `(.L_x_1) ;  /* 0x0000000000180947 */ /* 0x001fea0003800000 */
[----:B------:R-:W-:Y:S01]  /*00f0*/  IMAD.IADD R5, R9, 0x1, R10 ;  /* 0x0000000109057824 */ /* 0x000fe200078e020a */
[----:B------:R-:W2:Y:S03]  /*0100*/  LDG.E R11, desc[UR6][R2.64] ;  /* 0x00000006020b7981 */ /* 0x000ea6000c1e1900 */
[----:B---3--:R-:W-:-:S06]  /*0110*/  IMAD.WIDE.U32 R4, R5, 0x4, R6 ;  /* 0x0000000405047825 */ /* 0x008fcc00078e0006 */
[----:B------:R-:W2:Y:S02]  /*0120*/  LDG.E R4, desc[UR6][R4.64] ;  /* 0x0000000604047981 */ /* 0x000ea4000c1e1900 */
[----:B--2---:R-:W-:-:S05]  /*0130*/  IADD3 R11, PT, PT, R4, R11, RZ ;  /* 0x0000000b040b7210 */ /* 0x004fca0007ffe0ff */
[----:B------:R0:W-:Y:S02]  /*0140*/  STG.E desc[UR6][R2.64], R11 ;  /* 0x0000000b02007986 */ /* 0x0001e4000c101906 */
.L_x_1:
[----:B------:R-:W-:Y:S05]  /*0150*/  BSYNC.RECONVERGENT B0 ;  /* 0x0000000000007941 */ /* 0x000fea0003800200 */
.L_x_0:
[----:B------:R-:W-:Y:S01]  /*0160*/  BAR.SYNC.DEFER_BLOCKING 0x0 ;  /* 0x0000000000007b1d */ /* 0x000fe20000010000 */
[----:B------:R-:W-:Y:S01]  /*0170*/  ISETP.GT.U32.AND P0, PT, R0, 0x3, PT ;  /* 0x000000030000780c */ /* 0x000fe20003f04070 */
[----:B------:R-:W-:-:S12]  /*0180*/  IMAD.MOV.U32 R0, RZ, RZ, R10 ;  /* 0x000000ffff007224 */ /* 0x000fd800078e000a */
[----:B------:R-:W-:Y:S05]  /*0190*/  @P0 BRA `(.L_x_2) ;  /* 0xfffffffc00c40947 */ /* 0x000fea000383ffff */
[----:B------:R-:W-:Y:S05]  /*01a0*/  EXIT ;  /* 0x000000000000794d */ /* 0x000fea0003800000 */
.L_x_3:
[----:B------:R-:W-:-:S00]  /*01b0*/  BRA `(.L_x_3) ;  /* 0xfffffffc00fc7947 */ /* 0x000fc0000383ffff */
[----:B------:R-:W-:-:S00]  /*01c0*/  NOP ;  /* 0x0000000000007918 */ /* 0x000fc00000000000 */
        /* <DEDUP_REMOVED lines=11> */
.L_x_8:


//--------------------- .text._Z8copV_GPUjPjS_    --------------------------
	.section	.text._Z8copV_GPUjPjS_,"ax",@progbits
	.align	128
        .global         _Z8copV_GPUjPjS_
        .type           _Z8copV_GPUjPjS_,@function
        .size           _Z8copV_GPUjPjS_,(.L_x_9 - _Z8copV_GPUjPjS_)
        .other          _Z8copV_GPUjPjS_,@"STO_CUDA_ENTRY STV_DEFAULT"
_Z8copV_GPUjPjS_:
.text._Z8copV_GPUjPjS_:
[----:B------:R-:W-:Y:S01]  /*0000*/  LDC R1, c[0x0][0x37c] ;  /* 0x0000df00ff017b82 */ /* 0x000fe20000000800 */
[----:B------:R-:W0:Y:S01]  /*0010*/  S2R R7, SR_CTAID.X ;  /* 0x0000000000077919 */ /* 0x000e220000002500 */
[----:B------:R-:W0:Y:S01]  /*0020*/  LDCU UR4, c[0x0][0x360] ;  /* 0x00006c00ff0477ac */ /* 0x000e220008000800 */
[----:B------:R-:W0:Y:S01]  /*0030*/  S2R R0, SR_TID.X ;  /* 0x0000000000007919 */ /* 0x000e220000002100 */
[----:B------:R-:W1:Y:S01]  /*0040*/  LDCU UR5, c[0x0][0x380] ;  /* 0x00007000ff0577ac */ /* 0x000e620008000800 */
[----:B0-----:R-:W-:-:S05]  /*0050*/  IMAD R7, R7, UR4, R0 ;  /* 0x0000000407077c24 */ /* 0x001fca000f8e0200 */
[----:B-1----:R-:W-:-:S13]  /*0060*/  ISETP.GE.U32.AND P0, PT, R7, UR5, PT ;  /* 0x0000000507007c0c */ /* 0x002fda000bf06070 */
[----:B------:R-:W-:Y:S05]  /*0070*/  @P0 EXIT ;  /* 0x000000000000094d */ /* 0x000fea0003800000 */
[----:B------:R-:W0:Y:S01]  /*0080*/  LDC.64 R4, c[0x0][0x390] ;  /* 0x0000e400ff047b82 */ /* 0x000e220000000a00 */
[----:B------:R-:W1:Y:S07]  /*0090*/  LDCU.64 UR4, c[0x0][0x358] ;  /* 0x00006b00ff0477ac */ /* 0x000e6e0008000a00 */
[----:B------:R-:W2:Y:S01]  /*00a0*/  LDC.64 R2, c[0x0][0x388] ;  /* 0x0000e200ff027b82 */ /* 0x000ea20000000a00 */
[----:B0-----:R-:W-:-:S06]  /*00b0*/  IMAD.WIDE.U32 R4, R7, 0x4, R4 ;  /* 0x0000000407047825 */ /* 0x001fcc00078e0004 */
[----:B-1----:R-:W3:Y:S01]  /*00c0*/  LDG.E R5, desc[UR4][R4.64] ;  /* 0x0000000404057981 */ /* 0x002ee2000c1e1900 */
[----:B--2---:R-:W-:-:S05]  /*00d0*/  IMAD.WIDE.U32 R2, R7, 0x4, R2 ;  /* 0x0000000407027825 */ /* 0x004fca00078e0002 */
[----:B------:R-:W3:Y:S01]  /*00e0*/  LDG.E R0, desc[UR4][R2.64] ;  /* 0x0000000402007981 */ /* 0x000ee2000c1e1900 */
[----:B------:R-:W-:Y:S01]  /*00f0*/  BSSY.RECONVERGENT B0, `(.L_x_4) ;  /* 0x000001f000007945 */ /* 0x000fe20003800200 */
[----:B---3--:R-:W-:-:S04]  /*0100*/  VIMNMX R6, PT, PT, R0, R5, PT ;  /* 0x0000000500067248 */ /* 0x008fc80003fe0100 */
[----:B------:R-:W-:Y:S02]  /*0110*/  ISETP.NE.AND P0, PT, R6, RZ, PT ;  /* 0x000000ff0600720c */ /* 0x000fe40003f05270 */
[----:B------:R-:W-:-:S11]  /*0120*/  VIMNMX R0, PT, PT, R0, R5, !PT ;  /* 0x0000000500007248 */ /* 0x000fd60007fe0100 */
[----:B------:R-:W-:Y:S05]  /*0130*/  @!P0 BRA `(.L_x_5) ;  /* 0x0000000000688947 */ /* 0x000fea0003800000 */
.L_x_6:
[-C--:B------:R-:W-:Y:S02]  /*0140*/  IABS R8, R6.reuse ;  /* 0x0000000600087213 */ /* 0x080fe40000000000 */
[----:B------:R-:W-:Y:S02]  /*0150*/  IABS R11, R6 ;  /* 0x00000006000b7213 */ /* 0x000fe40000000000 */
[----:B------:R-:W0:Y:S01]  /*0160*/  I2F.RP R7, R8 ;  /* 0x0000000800077306 */ /* 0x000e220000209400 */
[----:B------:R-:W-:Y:S02]  /*0170*/  IABS R10, R0 ;  /* 0x00000000000a7213 */ /* 0x000fe40000000000 */
[----:B------:R-:W-:Y:S02]  /*0180*/  ISETP.GE.AND P2, PT, R0, RZ, PT ;  /* 0x000000ff0000720c */ /* 0x000fe40003f46270 */
[----:B------:R-:W-:-:S03]  /*0190*/  MOV R0, R6 ;  /* 0x0000000600007202 */ /* 0x000fc60000000f00 */
[----:B0-----:R-:W0:Y:S02]  /*01a0*/  MUFU.RCP R7, R7 ;  /* 0x0000000700077308 */ /* 0x001e240000001000 */
[----:B0-----:R-:W-:Y:S02]  /*01b0*/  VIADD R4, R7, 0xffffffe ;  /* 0x0ffffffe07047836 */ /* 0x001fe40000000000 */
[----:B------:R-:W-:-:S04]  /*01c0*/  IMAD.MOV R7, RZ, RZ, -R11 ;  /* 0x000000ffff077224 */ /* 0x000fc800078e0a0b */
[----:B------:R0:W1:Y:S02]  /*01d0*/  F2I.FTZ.U32.TRUNC.NTZ R5, R4 ;  /* 0x0000000400057305 */ /* 0x000064000021f000 */
[----:B0-----:R-:W-:Y:S02]  /*01e0*/  IMAD.MOV.U32 R4, RZ, RZ, RZ ;  /* 0x000000ffff047224 */ /* 0x001fe400078e00ff */
[----:B-1----:R-:W-:-:S04]  /*01f0*/  IMAD.MOV R9, RZ, RZ, -R5 ;  /* 0x000000ffff097224 */ /* 0x002fc800078e0a05 */
[----:B------:R-:W-:-:S04]  /*0200*/  IMAD R9, R9, R8, RZ ;  /* 0x0000000809097224 */ /* 0x000fc800078e02ff */
[----:B------:R-:W-:-:S06]  /*0210*/  IMAD.HI.U32 R5, R5, R9, R4 ;  /* 0x0000000905057227 */ /* 0x000fcc00078e0004 */
[----:B------:R-:W-:-:S04]  /*0220*/  IMAD.HI.U32 R5, R5, R10, RZ ;  /* 0x0000000a05057227 */ /* 0x000fc800078e00ff */
[----:B------:R-:W-:-:S05]  /*0230*/  IMAD R5, R5, R7, R10 ;  /* 0x0000000705057224 */ /* 0x000fca00078e020a */
[----:B------:R-:W-:-:S13]  /*0240*/  ISETP.GT.U32.AND P0, PT, R8, R5, PT ;  /* 0x000000050800720c */ /* 0x000fda0003f04070 */
[----:B------:R-:W-:Y:S02]  /*0250*/  @!P0 IADD3 R5, PT, PT, R5, -R8, RZ ;  /* 0x8000000805058210 */ /* 0x000fe40007ffe0ff */
[----:B------:R-:W-:Y:S02]  /*0260*/  ISETP.NE.AND P0, PT, R6, RZ, PT ;  /* 0x000000ff0600720c */ /* 0x000fe40003f05270 */
[----:B------:R-:W-:-:S13]  /*0270*/  ISETP.GT.U32.AND P1, PT, R8, R5, PT ;  /* 0x000000050800720c */ /* 0x000fda0003f24070 */
[----:B------:R-:W-:-:S04]  /*0280*/  @!P1 IMAD.IADD R5, R5, 0x1, -R8 ;  /* 0x0000000105059824 */ /* 0x000fc800078e0a08 */
[----:B------:R-:W-:Y:S01]  /*0290*/  @!P2 IMAD.MOV R5, RZ, RZ, -R5 ;  /* 0x000000ffff05a224 */ /* 0x000fe200078e0a05 */
[----:B------:R-:W-:-:S04]  /*02a0*/  @!P0 LOP3.LUT R5, RZ, R6, RZ, 0x33, !PT ;  /* 0x00000006ff058212 */ /* 0x000fc800078e33ff */
[----:B------:R-:W-:Y:S01]  /*02b0*/  ISETP.NE.AND P0, PT, R5, RZ, PT ;  /* 0x000000ff0500720c */ /* 0x000fe20003f05270 */
[----:B------:R-:W-:-:S12]  /*02c0*/  IMAD.MOV.U32 R6, RZ, RZ, R5 ;  /* 0x000000ffff067224 */ /* 0x000fd800078e0005 */
[----:B------:R-:W-:Y:S05]  /*02d0*/  @P0 BRA `(.L_x_6) ;  /* 0xfffffffc00980947 */ /* 0x000fea000383ffff */
.L_x_5:
[----:B------:R-:W-:Y:S05]  /*02e0*/  BSYNC.RECONVERGENT B0 ;  /* 0x0000000000007941 */ /* 0x000fea0003800200 */
.L_x_4:
[----:B------:R-:W-:-:S04]  /*02f0*/  ISETP.NE.AND P0, PT, R0, 0x1, PT ;  /* 0x000000010000780c */ /* 0x000fc80003f05270 */
[----:B------:R-:W-:-:S05]  /*0300*/  SEL R5, RZ, 0x1, P0 ;  /* 0x00000001ff057807 */ /* 0x000fca0000000000 */
[----:B------:R-:W-:Y:S01]  /*0310*/  STG.E desc[UR4][R2.64], R5 ;  /* 0x0000000502007986 */ /* 0x000fe2000c101904 */
[----:B------:R-:W-:Y:S05]  /*0320*/  EXIT ;  /* 0x000000000000794d */ /* 0x000fea0003800000 */
.L_x_7:
        /* <DEDUP_REMOVED lines=13> */
.L_x_9:


//--------------------- .nv.shared.reserved.0     --------------------------
	.section	.nv.shared.reserved.0,"aw",@nobits
	.weak		__nv_reservedSMEM_offset_0_alias
	.size		__nv_reservedSMEM_offset_0_alias, 0, 64
	.other		__nv_reservedSMEM_offset_0_alias,@"STO_CUDA_RESERVED_SHARED STV_DEFAULT"
__nv_reservedSMEM_offset_0_alias:
	.zero		0
	.zero		64


//--------------------- .nv.constant0._Z10reduce_GPUPj --------------------------
	.section	.nv.constant0._Z10reduce_GPUPj,"a",@progbits
	.sectionflags	@""
	.align	4
.nv.constant0._Z10reduce_GPUPj:
	.zero		904


//--------------------- .nv.constant0._Z8copV_GPUjPjS_ --------------------------
	.section	.nv.constant0._Z8copV_GPUjPjS_,"a",@progbits
	.sectionflags	@""
	.align	4
.nv.constant0._Z8copV_GPUjPjS_:
	.zero		920


//--------------------- SYMBOLS --------------------------

	.type		.nv.reservedSmem.offset0,@object
	.size		.nv.reservedSmem.offset0,0x4
